//
// Generated by NVIDIA NVVM Compiler
//
// Compiler Build ID: CL-36424714
// Cuda compilation tools, release 13.0, V13.0.88
// Based on NVVM 20.0.0
//

.version 9.0
.target sm_100
.address_size 64

	// .globl	_Z3fooPi

.visible .entry _Z3fooPi(
	.param .u64 .ptr .align 1 _Z3fooPi_param_0
)
{
	.reg .b32 	%r<2>;
	.reg .b64 	%rd<3>;

	ld.param.u64 	%rd1, [_Z3fooPi_param_0];
	cvta.to.global.u64 	%rd2, %rd1;
	mov.b32 	%r1, 3;
	st.global.u32 	[%rd2], %r1;
	ret;

}


// ===== COMPILED SASS (sm_100) =====

	.target	sm_100

	.elftype	@"ET_EXEC"


//--------------------- .note.nv.tkinfo           --------------------------
	.section	.note.nv.tkinfo,"",@"SHT_NOTE"
	.sectionflags	@"SHF_NOTE_NV_TKINFO"
	.tkinfo
        /*0018*/ 	.word	0x00000002
        /*0030*/ 	.string	""
        /*0030*/ 	.string	"ptxas"
        /*0030*/ 	.string	"Cuda compilation tools, release 13.0, V13.0.88"
        /*0030*/ 	.string	"Build cuda_13.0.r13.0/compiler.36424714_0"
        /*0030*/ 	.string	"-arch sm_100 -m 64 "



//--------------------- .note.nv.cuinfo           --------------------------
	.section	.note.nv.cuinfo,"",@"SHT_NOTE"
	.sectionflags	@"SHF_NOTE_NV_CUINFO"
        /*0018*/ 	.short	0x0002
        /*001a*/ 	.short	0x0064
        /*001c*/ 	.short	0x0082
	.zero		2


//--------------------- .nv.info                  --------------------------
	.section	.nv.info,"",@"SHT_CUDA_INFO"
	.align	4


	//----- nvinfo : EIATTR_REGCOUNT
	.align		4
        /*0000*/ 	.byte	0x04, 0x2f
        /*0002*/ 	.short	(.L_1 - .L_0)
	.align		4
.L_0:
        /*0004*/ 	.word	index@(_Z3fooPi)
        /*0008*/ 	.word	0x00000008


	//----- nvinfo : EIATTR_FRAME_SIZE
	.align		4
.L_1:
        /*000c*/ 	.byte	0x04, 0x11
        /*000e*/ 	.short	(.L_3 - .L_2)
	.align		4
.L_2:
        /*0010*/ 	.word	index@(_Z3fooPi)
        /*0014*/ 	.word	0x00000000


	//----- nvinfo : EIATTR_MIN_STACK_SIZE
	.align		4
.L_3:
        /*0018*/ 	.byte	0x04, 0x12
        /*001a*/ 	.short	(.L_5 - .L_4)
	.align		4
.L_4:
        /*001c*/ 	.word	index@(_Z3fooPi)
        /*0020*/ 	.word	0x00000000
.L_5:


//--------------------- .nv.compat                --------------------------
	.section	.nv.compat,"",@"SHT_CUDA_COMPAT_INFO"
	.align	4
        /*0000*/ 	.byte	0x02, 0x09, 0x00, 0x00, 0x02, 0x02, 0x01, 0x00, 0x02, 0x05, 0x05, 0x00, 0x03, 0x07, 0x01, 0x01
        /*0010*/ 	.byte	0x02, 0x03, 0x00, 0x00, 0x02, 0x06, 0x01, 0x00, 0x04, 0x0b, 0x08, 0x00, 0x09, 0x00, 0x00, 0x00
        /*0020*/ 	.byte	0x00, 0x00, 0x00, 0x00


//--------------------- .nv.info._Z3fooPi         --------------------------
	.section	.nv.info._Z3fooPi,"",@"SHT_CUDA_INFO"
	.sectionflags	@""
	.align	4


	//----- nvinfo : EIATTR_CUDA_API_VERSION
	.align		4
        /*0000*/ 	.byte	0x04, 0x37
        /*0002*/ 	.short	(.L_7 - .L_6)
.L_6:
        /*0004*/ 	.word	0x00000082


	//----- nvinfo : EIATTR_KPARAM_INFO
	.align		4
.L_7:
        /*0008*/ 	.byte	0x04, 0x17
        /*000a*/ 	.short	(.L_9 - .L_8)
.L_8:
        /*000c*/ 	.word	0x00000000
        /*0010*/ 	.short	0x0000
        /*0012*/ 	.short	0x0000
        /*0014*/ 	.byte	0x00, 0xf5, 0x21, 0x00


	//----- nvinfo : EIATTR_SPARSE_MMA_MASK
	.align		4
.L_9:
        /*0018*/ 	.byte	0x03, 0x50
        /*001a*/ 	.short	0x0000


	//----- nvinfo : EIATTR_MAXREG_COUNT
	.align		4
        /*001c*/ 	.byte	0x03, 0x1b
        /*001e*/ 	.short	0x00ff


	//----- nvinfo : EIATTR_MERCURY_ISA_VERSION
	.align		4
        /*0020*/ 	.byte	0x03, 0x5f
        /*0022*/ 	.short	0x0101


	//----- nvinfo : EIATTR_VRC_CTA_INIT_COUNT
	.align		4
        /*0024*/ 	.byte	0x02, 0x4a
	.zero		1
	.zero		1


	//----- nvinfo : EIATTR_EXIT_INSTR_OFFSETS
	.align		4
        /*0028*/ 	.byte	0x04, 0x1c
        /*002a*/ 	.short	(.L_11 - .L_10)


	//   ....[0]....
.L_10:
        /*002c*/ 	.word	0x00000050


	//----- nvinfo : EIATTR_CBANK_PARAM_SIZE
	.align		4
.L_11:
        /*0030*/ 	.byte	0x03, 0x19
        /*0032*/ 	.short	0x0008


	//----- nvinfo : EIATTR_PARAM_CBANK
	.align		4
        /*0034*/ 	.byte	0x04, 0x0a
        /*0036*/ 	.short	(.L_13 - .L_12)
	.align		4
.L_12:
        /*0038*/ 	.word	index@(.nv.constant0._Z3fooPi)
        /*003c*/ 	.short	0x0380
        /*003e*/ 	.short	0x0008


	//----- nvinfo : EIATTR_SW_WAR
	.align		4
.L_13:
        /*0040*/ 	.byte	0x04, 0x36
        /*0042*/ 	.short	(.L_15 - .L_14)
.L_14:
        /*0044*/ 	.word	0x00000008
.L_15:


//--------------------- .nv.callgraph             --------------------------
	.section	.nv.callgraph,"",@"SHT_CUDA_CALLGRAPH"
	.align	4
	.sectionentsize	8
	.align		4
        /*0000*/ 	.word	0x00000000
	.align		4
        /*0004*/ 	.word	0xffffffff
	.align		4
        /*0008*/ 	.word	0x00000000
	.align		4
        /*000c*/ 	.word	0xfffffffe
	.align		4
        /*0010*/ 	.word	0x00000000
	.align		4
        /*0014*/ 	.word	0xfffffffd
	.align		4
        /*0018*/ 	.word	0x00000000
	.align		4
        /*001c*/ 	.word	0xfffffffc


//--------------------- .text._Z3fooPi            --------------------------
	.section	.text._Z3fooPi,"ax",@progbits
	.align	128
        .global         _Z3fooPi
        .type           _Z3fooPi,@function
        .size           _Z3fooPi,(.L_x_1 - _Z3fooPi)
        .other          _Z3fooPi,@"STO_CUDA_ENTRY STV_DEFAULT"
_Z3fooPi:
.text._Z3fooPi:
[----:B------:R-:W-:Y:S08]  /*0000*/  LDC R1, c[0x0][0x37c] ;  /* 0x0000df00ff017b82 */ /* 0x000ff00000000800 */
[----:B------:R-:W0:Y:S01]  /*0010*/  LDC.64 R2, c[0x0][0x380] ;  /* 0x0000e000ff027b82 */ /* 0x000e220000000a00 */
[----:B------:R-:W0:Y:S01]  /*0020*/  LDCU.64 UR4, c[0x0][0x358] ;  /* 0x00006b00ff0477ac */ /* 0x000e220008000a00 */
[----:B------:R-:W-:-:S05]  /*0030*/  HFMA2 R5, -RZ, RZ, 0, 1.78813934326171875e-07 ;  /* 0x00000003ff057431 */ /* 0x000fca00000001ff */
[----:B0-----:R-:W-:Y:S01]  /*0040*/  STG.E desc[UR4][R2.64], R5 ;  /* 0x0000000502007986 */ /* 0x001fe2000c101904 */
[----:B------:R-:W-:Y:S05]  /*0050*/  EXIT ;  /* 0x000000000000794d */ /* 0x000fea0003800000 */
.L_x_0:
[----:B------:R-:W-:-:S00]  /*0060*/  BRA `(.L_x_0) ;  /* 0xfffffffc00fc7947 */ /* 0x000fc0000383ffff */
[----:B------:R-:W-:-:S00]  /*0070*/  NOP ;  /* 0x0000000000007918 */ /* 0x000fc00000000000 */
        /* <DEDUP_REMOVED lines=8> */
.L_x_1:


//--------------------- .nv.shared.reserved.0     --------------------------
	.section	.nv.shared.reserved.0,"aw",@nobits
	.weak		__nv_reservedSMEM_offset_0_alias
	.size		__nv_reservedSMEM_offset_0_alias, 0, 64
	.other		__nv_reservedSMEM_offset_0_alias,@"STO_CUDA_RESERVED_SHARED STV_DEFAULT"
__nv_reservedSMEM_offset_0_alias:
	.zero		0
	.zero		64


//--------------------- .nv.constant0._Z3fooPi    --------------------------
	.section	.nv.constant0._Z3fooPi,"a",@progbits
	.sectionflags	@""
	.align	4
.nv.constant0._Z3fooPi:
	.zero		904


//--------------------- SYMBOLS --------------------------

	.type		.nv.reservedSmem.offset0,@object
	.size		.nv.reservedSmem.offset0,0x4
